//
// Generated by NVIDIA NVVM Compiler
//
// Compiler Build ID: CL-36424714
// Cuda compilation tools, release 13.0, V13.0.88
// Based on NVVM 20.0.0
//

.version 9.0
.target sm_100
.address_size 64

	// .globl	_Z15primes_in_rangePi

.visible .entry _Z15primes_in_rangePi(
	.param .u64 .ptr .align 1 _Z15primes_in_rangePi_param_0
)
{
	.reg .pred 	%p<9>;
	.reg .b32 	%r<15>;
	.reg .b64 	%rd<14>;

	ld.param.u64 	%rd9, [_Z15primes_in_rangePi_param_0];
	cvta.to.global.u64 	%rd1, %rd9;
	mov.u32 	%r2, %ctaid.x;
	mov.u32 	%r3, %ntid.x;
	mov.u32 	%r4, %tid.x;
	mad.lo.s32 	%r5, %r2, %r3, %r4;
	add.s32 	%r1, %r5, 2;
	setp.gt.s32 	%p1, %r1, 1131072;
	@%p1 bra 	$L__BB0_12;
	setp.ne.s32 	%p2, %r1, 2;
	@%p2 bra 	$L__BB0_3;
	atom.global.add.u32 	%r6, [%rd1], 1;
$L__BB0_3:
	and.b32  	%r7, %r1, 1;
	setp.eq.b32 	%p3, %r7, 1;
	not.pred 	%p4, %p3;
	@%p4 bra 	$L__BB0_12;
	setp.lt.s32 	%p5, %r1, 8;
	@%p5 bra 	$L__BB0_11;
	cvt.u64.u32 	%rd2, %r1;
	shr.u32 	%r8, %r1, 31;
	add.s32 	%r9, %r1, %r8;
	shr.s32 	%r10, %r9, 1;
	cvt.s64.s32 	%rd3, %r10;
	mov.b64 	%rd12, 3;
	cvt.u32.u64 	%r12, %rd2;
	bra.uni 	$L__BB0_7;
$L__BB0_6:
	add.s64 	%rd12, %rd12, 2;
	setp.ge.s64 	%p8, %rd12, %rd3;
	@%p8 bra 	$L__BB0_11;
$L__BB0_7:
	and.b64  	%rd11, %rd12, -4294967296;
	setp.ne.s64 	%p6, %rd11, 0;
	@%p6 bra 	$L__BB0_9;
	cvt.u32.u64 	%r11, %rd12;
	rem.u32 	%r13, %r12, %r11;
	cvt.u64.u32 	%rd13, %r13;
	bra.uni 	$L__BB0_10;
$L__BB0_9:
	rem.u64 	%rd13, %rd2, %rd12;
$L__BB0_10:
	setp.eq.s64 	%p7, %rd13, 0;
	@%p7 bra 	$L__BB0_12;
	bra.uni 	$L__BB0_6;
$L__BB0_11:
	atom.global.add.u32 	%r14, [%rd1], 1;
$L__BB0_12:
	ret;

}


// ===== COMPILED SASS (sm_100) =====

	.target	sm_100

	.elftype	@"ET_EXEC"


//--------------------- .note.nv.tkinfo           --------------------------
	.section	.note.nv.tkinfo,"",@"SHT_NOTE"
	.sectionflags	@"SHF_NOTE_NV_TKINFO"
	.tkinfo
        /*0018*/ 	.word	0x00000002
        /*0030*/ 	.string	""
        /*0030*/ 	.string	"ptxas"
        /*0030*/ 	.string	"Cuda compilation tools, release 13.0, V13.0.88"
        /*0030*/ 	.string	"Build cuda_13.0.r13.0/compiler.36424714_0"
        /*0030*/ 	.string	"-arch sm_100 -m 64 "



//--------------------- .note.nv.cuinfo           --------------------------
	.section	.note.nv.cuinfo,"",@"SHT_NOTE"
	.sectionflags	@"SHF_NOTE_NV_CUINFO"
        /*0018*/ 	.short	0x0002
        /*001a*/ 	.short	0x0064
        /*001c*/ 	.short	0x0082
	.zero		2


//--------------------- .nv.info                  --------------------------
	.section	.nv.info,"",@"SHT_CUDA_INFO"
	.align	4


	//----- nvinfo : EIATTR_REGCOUNT
	.align		4
        /*0000*/ 	.byte	0x04, 0x2f
        /*0002*/ 	.short	(.L_1 - .L_0)
	.align		4
.L_0:
        /*0004*/ 	.word	index@(_Z15primes_in_rangePi)
        /*0008*/ 	.word	0x00000014


	//----- nvinfo : EIATTR_FRAME_SIZE
	.align		4
.L_1:
        /*000c*/ 	.byte	0x04, 0x11
        /*000e*/ 	.short	(.L_3 - .L_2)
	.align		4
.L_2:
        /*0010*/ 	.word	index@($__internal_0_$__cuda_sm20_rem_u64)
        /*0014*/ 	.word	0x00000000


	//----- nvinfo : EIATTR_FRAME_SIZE
	.align		4
.L_3:
        /*0018*/ 	.byte	0x04, 0x11
        /*001a*/ 	.short	(.L_5 - .L_4)
	.align		4
.L_4:
        /*001c*/ 	.word	index@(_Z15primes_in_rangePi)
        /*0020*/ 	.word	0x00000000


	//----- nvinfo : EIATTR_MIN_STACK_SIZE
	.align		4
.L_5:
        /*0024*/ 	.byte	0x04, 0x12
        /*0026*/ 	.short	(.L_7 - .L_6)
	.align		4
.L_6:
        /*0028*/ 	.word	index@(_Z15primes_in_rangePi)
        /*002c*/ 	.word	0x00000000
.L_7:


//--------------------- .nv.compat                --------------------------
	.section	.nv.compat,"",@"SHT_CUDA_COMPAT_INFO"
	.align	4
        /*0000*/ 	.byte	0x02, 0x09, 0x00, 0x00, 0x02, 0x02, 0x01, 0x00, 0x02, 0x05, 0x05, 0x00, 0x03, 0x07, 0x01, 0x01
        /*0010*/ 	.byte	0x02, 0x03, 0x00, 0x00, 0x02, 0x06, 0x01, 0x00, 0x04, 0x0b, 0x08, 0x00, 0x09, 0x00, 0x00, 0x00
        /*0020*/ 	.byte	0x00, 0x00, 0x00, 0x00


//--------------------- .nv.info._Z15primes_in_rangePi --------------------------
	.section	.nv.info._Z15primes_in_rangePi,"",@"SHT_CUDA_INFO"
	.sectionflags	@""
	.align	4


	//----- nvinfo : EIATTR_CUDA_API_VERSION
	.align		4
        /*0000*/ 	.byte	0x04, 0x37
        /*0002*/ 	.short	(.L_9 - .L_8)
.L_8:
        /*0004*/ 	.word	0x00000082


	//----- nvinfo : EIATTR_KPARAM_INFO
	.align		4
.L_9:
        /*0008*/ 	.byte	0x04, 0x17
        /*000a*/ 	.short	(.L_11 - .L_10)
.L_10:
        /*000c*/ 	.word	0x00000000
        /*0010*/ 	.short	0x0000
        /*0012*/ 	.short	0x0000
        /*0014*/ 	.byte	0x00, 0xf5, 0x21, 0x00


	//----- nvinfo : EIATTR_SPARSE_MMA_MASK
	.align		4
.L_11:
        /*0018*/ 	.byte	0x03, 0x50
        /*001a*/ 	.short	0x0000


	//----- nvinfo : EIATTR_MAXREG_COUNT
	.align		4
        /*001c*/ 	.byte	0x03, 0x1b
        /*001e*/ 	.short	0x00ff


	//----- nvinfo : EIATTR_MERCURY_ISA_VERSION
	.align		4
        /*0020*/ 	.byte	0x03, 0x5f
        /*0022*/ 	.short	0x0101


	//----- nvinfo : EIATTR_INT_WARP_WIDE_INSTR_OFFSETS
	.align		4
        /*0024*/ 	.byte	0x04, 0x31
        /*0026*/ 	.short	(.L_13 - .L_12)


	//   ....[0]....
.L_12:
        /*0028*/ 	.word	0x00000100


	//   ....[1]....
        /*002c*/ 	.word	0x00000440


	//----- nvinfo : EIATTR_VRC_CTA_INIT_COUNT
	.align		4
.L_13:
        /*0030*/ 	.byte	0x02, 0x4a
	.zero		1
	.zero		1


	//----- nvinfo : EIATTR_EXIT_INSTR_OFFSETS
	.align		4
        /*0034*/ 	.byte	0x04, 0x1c
        /*0036*/ 	.short	(.L_15 - .L_14)


	//   ....[0]....
.L_14:
        /*0038*/ 	.word	0x00000070


	//   ....[1]....
        /*003c*/ 	.word	0x00000160


	//   ....[2]....
        /*0040*/ 	.word	0x000003b0


	//   ....[3]....
        /*0044*/ 	.word	0x00000490


	//----- nvinfo : EIATTR_CRS_STACK_SIZE
	.align		4
.L_15:
        /*0048*/ 	.byte	0x04, 0x1e
        /*004a*/ 	.short	(.L_17 - .L_16)
.L_16:
        /*004c*/ 	.word	0x00000000


	//----- nvinfo : EIATTR_CBANK_PARAM_SIZE
	.align		4
.L_17:
        /*0050*/ 	.byte	0x03, 0x19
        /*0052*/ 	.short	0x0008


	//----- nvinfo : EIATTR_PARAM_CBANK
	.align		4
        /*0054*/ 	.byte	0x04, 0x0a
        /*0056*/ 	.short	(.L_19 - .L_18)
	.align		4
.L_18:
        /*0058*/ 	.word	index@(.nv.constant0._Z15primes_in_rangePi)
        /*005c*/ 	.short	0x0380
        /*005e*/ 	.short	0x0008


	//----- nvinfo : EIATTR_SW_WAR
	.align		4
.L_19:
        /*0060*/ 	.byte	0x04, 0x36
        /*0062*/ 	.short	(.L_21 - .L_20)
.L_20:
        /*0064*/ 	.word	0x00000008
.L_21:


//--------------------- .nv.callgraph             --------------------------
	.section	.nv.callgraph,"",@"SHT_CUDA_CALLGRAPH"
	.align	4
	.sectionentsize	8
	.align		4
        /*0000*/ 	.word	0x00000000
	.align		4
        /*0004*/ 	.word	0xffffffff
	.align		4
        /*0008*/ 	.word	0x00000000
	.align		4
        /*000c*/ 	.word	0xfffffffe
	.align		4
        /*0010*/ 	.word	0x00000000
	.align		4
        /*0014*/ 	.word	0xfffffffd
	.align		4
        /*0018*/ 	.word	0x00000000
	.align		4
        /*001c*/ 	.word	0xfffffffc


//--------------------- .text._Z15primes_in_rangePi --------------------------
	.section	.text._Z15primes_in_rangePi,"ax",@progbits
	.align	128
        .global         _Z15primes_in_rangePi
        .type           _Z15primes_in_rangePi,@function
        .size           _Z15primes_in_rangePi,(.L_x_9 - _Z15primes_in_rangePi)
        .other          _Z15primes_in_rangePi,@"STO_CUDA_ENTRY STV_DEFAULT"
_Z15primes_in_rangePi:
.text._Z15primes_in_rangePi:
[----:B------:R-:W-:Y:S01]  /*0000*/  LDC R1, c[0x0][0x37c] ;  /* 0x0000df00ff017b82 */ /* 0x000fe20000000800 */
[----:B------:R-:W0:Y:S07]  /*0010*/  S2R R3, SR_TID.X ;  /* 0x0000000000037919 */ /* 0x000e2e0000002100 */
[----:B------:R-:W0:Y:S08]  /*0020*/  S2UR UR4, SR_CTAID.X ;  /* 0x00000000000479c3 */ /* 0x000e300000002500 */
[----:B------:R-:W0:Y:S02]  /*0030*/  LDC R0, c[0x0][0x360] ;  /* 0x0000d800ff007b82 */ /* 0x000e240000000800 */
[----:B0-----:R-:W-:-:S04]  /*0040*/  IMAD R0, R0, UR4, R3 ;  /* 0x0000000400007c24 */ /* 0x001fc8000f8e0203 */
[----:B------:R-:W-:-:S05]  /*0050*/  VIADD R0, R0, 0x2 ;  /* 0x0000000200007836 */ /* 0x000fca0000000000 */
[----:B------:R-:W-:-:S13]  /*0060*/  ISETP.GT.AND P0, PT, R0, 0x114240, PT ;  /* 0x001142400000780c */ /* 0x000fda0003f04270 */
[----:B------:R-:W-:Y:S05]  /*0070*/  @P0 EXIT ;  /* 0x000000000000094d */ /* 0x000fea0003800000 */
[C---:B------:R-:W-:Y:S01]  /*0080*/  ISETP.NE.AND P0, PT, R0.reuse, 0x2, PT ;  /* 0x000000020000780c */ /* 0x040fe20003f05270 */
[----:B------:R-:W0:Y:S01]  /*0090*/  LDCU.64 UR4, c[0x0][0x358] ;  /* 0x00006b00ff0477ac */ /* 0x000e220008000a00 */
[----:B------:R-:W-:Y:S01]  /*00a0*/  LOP3.LUT R2, R0, 0x1, RZ, 0xc0, !PT ;  /* 0x0000000100027812 */ /* 0x000fe200078ec0ff */
[----:B------:R-:W-:Y:S03]  /*00b0*/  BSSY.RECONVERGENT B0, `(.L_x_0) ;  /* 0x000000a000007945 */ /* 0x000fe60003800200 */
[----:B------:R-:W-:-:S07]  /*00c0*/  ISETP.NE.U32.AND P1, PT, R2, 0x1, PT ;  /* 0x000000010200780c */ /* 0x000fce0003f25070 */
[----:B------:R-:W-:Y:S06]  /*00d0*/  @P0 BRA `(.L_x_1) ;  /* 0x00000000001c0947 */ /* 0x000fec0003800000 */
[----:B------:R-:W1:Y:S01]  /*00e0*/  S2R R4, SR_LANEID ;  /* 0x0000000000047919 */ /* 0x000e620000000000 */
[----:B------:R-:W0:Y:S01]  /*00f0*/  LDC.64 R2, c[0x0][0x380] ;  /* 0x0000e000ff027b82 */ /* 0x000e220000000a00 */
[----:B------:R-:W-:Y:S02]  /*0100*/  VOTEU.ANY UR6, UPT, PT ;  /* 0x0000000000067886 */ /* 0x000fe400038e0100 */
[----:B------:R-:W-:Y:S02]  /*0110*/  UFLO.U32 UR7, UR6 ;  /* 0x00000006000772bd */ /* 0x000fe400080e0000 */
[----:B------:R-:W0:Y:S04]  /*0120*/  POPC R5, UR6 ;  /* 0x0000000600057d09 */ /* 0x000e280008000000 */
[----:B-1----:R-:W-:-:S13]  /*0130*/  ISETP.EQ.U32.AND P0, PT, R4, UR7, PT ;  /* 0x0000000704007c0c */ /* 0x002fda000bf02070 */
[----:B0-----:R1:W-:Y:S02]  /*0140*/  @P0 REDG.E.ADD.STRONG.GPU desc[UR4][R2.64], R5 ;  /* 0x000000050200098e */ /* 0x0013e4000c12e104 */
.L_x_1:
[----:B0-----:R-:W-:Y:S05]  /*0150*/  BSYNC.RECONVERGENT B0 ;  /* 0x0000000000007941 */ /* 0x001fea0003800200 */
.L_x_0:
[----:B------:R-:W-:Y:S05]  /*0160*/  @P1 EXIT ;  /* 0x000000000000194d */ /* 0x000fea0003800000 */
[----:B------:R-:W-:Y:S01]  /*0170*/  ISETP.GE.AND P0, PT, R0, 0x8, PT ;  /* 0x000000080000780c */ /* 0x000fe20003f06270 */
[----:B------:R-:W-:-:S12]  /*0180*/  BSSY.RECONVERGENT B0, `(.L_x_2) ;  /* 0x0000029000007945 */ /* 0x000fd80003800200 */
[----:B------:R-:W-:Y:S05]  /*0190*/  @!P0 BRA `(.L_x_3) ;  /* 0x00000000009c8947 */ /* 0x000fea0003800000 */
[----:B-1----:R-:W-:Y:S01]  /*01a0*/  LEA.HI R2, R0, R0, RZ, 0x1 ;  /* 0x0000000000027211 */ /* 0x002fe200078f08ff */
[----:B------:R-:W-:Y:S02]  /*01b0*/  IMAD.MOV.U32 R5, RZ, RZ, 0x3 ;  /* 0x00000003ff057424 */ /* 0x000fe400078e00ff */
[----:B------:R-:W-:Y:S01]  /*01c0*/  IMAD.MOV.U32 R6, RZ, RZ, RZ ;  /* 0x000000ffff067224 */ /* 0x000fe200078e00ff */
[----:B------:R-:W-:-:S04]  /*01d0*/  SHF.R.S32.HI R2, RZ, 0x1, R2 ;  /* 0x00000001ff027819 */ /* 0x000fc80000011402 */
[----:B------:R-:W-:-:S07]  /*01e0*/  SHF.R.S32.HI R3, RZ, 0x1f, R2 ;  /* 0x0000001fff037819 */ /* 0x000fce0000011402 */
.L_x_7:
[----:B------:R-:W-:Y:S01]  /*01f0*/  ISETP.NE.U32.AND P0, PT, R6, RZ, PT ;  /* 0x000000ff0600720c */ /* 0x000fe20003f05070 */
[----:B------:R-:W-:-:S12]  /*0200*/  BSSY.RECONVERGENT B1, `(.L_x_4) ;  /* 0x000001a000017945 */ /* 0x000fd80003800200 */
[----:B------:R-:W-:Y:S05]  /*0210*/  @P0 BRA `(.L_x_5) ;  /* 0x0000000000500947 */ /* 0x000fea0003800000 */
[----:B------:R-:W0:Y:S01]  /*0220*/  I2F.U32.RP R4, R5 ;  /* 0x0000000500047306 */ /* 0x000e220000209000 */
[----:B------:R-:W-:-:S07]  /*0230*/  ISETP.NE.U32.AND P1, PT, R5, RZ, PT ;  /* 0x000000ff0500720c */ /* 0x000fce0003f25070 */
[----:B0-----:R-:W0:Y:S02]  /*0240*/  MUFU.RCP R4, R4 ;  /* 0x0000000400047308 */ /* 0x001e240000001000 */
[----:B0-----:R-:W-:-:S06]  /*0250*/  VIADD R8, R4, 0xffffffe ;  /* 0x0ffffffe04087836 */ /* 0x001fcc0000000000 */
[----:B------:R0:W1:Y:S02]  /*0260*/  F2I.FTZ.U32.TRUNC.NTZ R9, R8 ;  /* 0x0000000800097305 */ /* 0x000064000021f000 */
[----:B0-----:R-:W-:Y:S02]  /*0270*/  HFMA2 R8, -RZ, RZ, 0, 0 ;  /* 0x00000000ff087431 */ /* 0x001fe400000001ff */
[----:B-1----:R-:W-:-:S04]  /*0280*/  IMAD.MOV R10, RZ, RZ, -R9 ;  /* 0x000000ffff0a7224 */ /* 0x002fc800078e0a09 */
[----:B------:R-:W-:-:S04]  /*0290*/  IMAD R7, R10, R5, RZ ;  /* 0x000000050a077224 */ /* 0x000fc800078e02ff */
[----:B------:R-:W-:-:S06]  /*02a0*/  IMAD.HI.U32 R9, R9, R7, R8 ;  /* 0x0000000709097227 */ /* 0x000fcc00078e0008 */
[----:B------:R-:W-:-:S04]  /*02b0*/  IMAD.HI.U32 R9, R9, R0, RZ ;  /* 0x0000000009097227 */ /* 0x000fc800078e00ff */
[----:B------:R-:W-:-:S04]  /*02c0*/  IMAD.MOV R9, RZ, RZ, -R9 ;  /* 0x000000ffff097224 */ /* 0x000fc800078e0a09 */
[----:B------:R-:W-:-:S05]  /*02d0*/  IMAD R10, R5, R9, R0 ;  /* 0x00000009050a7224 */ /* 0x000fca00078e0200 */
[----:B------:R-:W-:-:S13]  /*02e0*/  ISETP.GE.U32.AND P0, PT, R10, R5, PT ;  /* 0x000000050a00720c */ /* 0x000fda0003f06070 */
[----:B------:R-:W-:-:S05]  /*02f0*/  @P0 IMAD.IADD R10, R10, 0x1, -R5 ;  /* 0x000000010a0a0824 */ /* 0x000fca00078e0a05 */
[----:B------:R-:W-:-:S13]  /*0300*/  ISETP.GE.U32.AND P0, PT, R10, R5, PT ;  /* 0x000000050a00720c */ /* 0x000fda0003f06070 */
[----:B------:R-:W-:Y:S01]  /*0310*/  @P0 IMAD.IADD R10, R10, 0x1, -R5 ;  /* 0x000000010a0a0824 */ /* 0x000fe200078e0a05 */
[----:B------:R-:W-:-:S04]  /*0320*/  @!P1 LOP3.LUT R10, RZ, R5, RZ, 0x33, !PT ;  /* 0x00000005ff0a9212 */ /* 0x000fc800078e33ff */
[----:B------:R-:W-:-:S04]  /*0330*/  ISETP.NE.U32.AND P0, PT, R10, RZ, PT ;  /* 0x000000ff0a00720c */ /* 0x000fc80003f05070 */
[----:B------:R-:W-:Y:S01]  /*0340*/  ISETP.NE.AND.EX P0, PT, RZ, RZ, PT, P0 ;  /* 0x000000ffff00720c */ /* 0x000fe20003f05300 */
[----:B------:R-:W-:-:S12]  /*0350*/  BRA `(.L_x_6) ;  /* 0x0000000000107947 */ /* 0x000fd80003800000 */
.L_x_5:
[----:B------:R-:W-:-:S07]  /*0360*/  MOV R4, 0x380 ;  /* 0x0000038000047802 */ /* 0x000fce0000000f00 */
[----:B------:R-:W-:Y:S05]  /*0370*/  CALL.REL.NOINC `($__internal_0_$__cuda_sm20_rem_u64) ;  /* 0x0000000000487944 */ /* 0x000fea0003c00000 */
[----:B------:R-:W-:-:S04]  /*0380*/  ISETP.NE.U32.AND P0, PT, R7, RZ, PT ;  /* 0x000000ff0700720c */ /* 0x000fc80003f05070 */
[----:B------:R-:W-:-:S13]  /*0390*/  ISETP.NE.AND.EX P0, PT, R10, RZ, PT, P0 ;  /* 0x000000ff0a00720c */ /* 0x000fda0003f05300 */
.L_x_6:
[----:B------:R-:W-:Y:S05]  /*03a0*/  BSYNC.RECONVERGENT B1 ;  /* 0x0000000000017941 */ /* 0x000fea0003800200 */
.L_x_4:
[----:B------:R-:W-:Y:S05]  /*03b0*/  @!P0 EXIT ;  /* 0x000000000000894d */ /* 0x000fea0003800000 */
[----:B------:R-:W-:-:S05]  /*03c0*/  IADD3 R5, P0, PT, R5, 0x2, RZ ;  /* 0x0000000205057810 */ /* 0x000fca0007f1e0ff */
[----:B------:R-:W-:Y:S01]  /*03d0*/  IMAD.X R6, RZ, RZ, R6, P0 ;  /* 0x000000ffff067224 */ /* 0x000fe200000e0606 */
[----:B------:R-:W-:-:S04]  /*03e0*/  ISETP.GE.U32.AND P0, PT, R5, R2, PT ;  /* 0x000000020500720c */ /* 0x000fc80003f06070 */
[----:B------:R-:W-:-:S13]  /*03f0*/  ISETP.GE.AND.EX P0, PT, R6, R3, PT, P0 ;  /* 0x000000030600720c */ /* 0x000fda0003f06300 */
[----:B------:R-:W-:Y:S05]  /*0400*/  @!P0 BRA `(.L_x_7) ;  /* 0xfffffffc00788947 */ /* 0x000fea000383ffff */
.L_x_3:
[----:B------:R-:W-:Y:S05]  /*0410*/  BSYNC.RECONVERGENT B0 ;  /* 0x0000000000007941 */ /* 0x000fea0003800200 */
.L_x_2:
[----:B------:R-:W0:Y:S01]  /*0420*/  S2R R0, SR_LANEID ;  /* 0x0000000000007919 */ /* 0x000e220000000000 */
[----:B-1----:R-:W1:Y:S01]  /*0430*/  LDC.64 R2, c[0x0][0x380] ;  /* 0x0000e000ff027b82 */ /* 0x002e620000000a00 */
[----:B------:R-:W-:Y:S02]  /*0440*/  VOTEU.ANY UR6, UPT, PT ;  /* 0x0000000000067886 */ /* 0x000fe400038e0100 */
[----:B------:R-:W-:Y:S02]  /*0450*/  UFLO.U32 UR7, UR6 ;  /* 0x00000006000772bd */ /* 0x000fe400080e0000 */
[----:B------:R-:W1:Y:S04]  /*0460*/  POPC R5, UR6 ;  /* 0x0000000600057d09 */ /* 0x000e680008000000 */
[----:B0-----:R-:W-:-:S13]  /*0470*/  ISETP.EQ.U32.AND P0, PT, R0, UR7, PT ;  /* 0x0000000700007c0c */ /* 0x001fda000bf02070 */
[----:B-1----:R-:W-:Y:S01]  /*0480*/  @P0 REDG.E.ADD.STRONG.GPU desc[UR4][R2.64], R5 ;  /* 0x000000050200098e */ /* 0x002fe2000c12e104 */
[----:B------:R-:W-:Y:S05]  /*0490*/  EXIT ;  /* 0x000000000000794d */ /* 0x000fea0003800000 */
        .weak           $__internal_0_$__cuda_sm20_rem_u64
        .type           $__internal_0_$__cuda_sm20_rem_u64,@function
        .size           $__internal_0_$__cuda_sm20_rem_u64,(.L_x_9 - $__internal_0_$__cuda_sm20_rem_u64)
$__internal_0_$__cuda_sm20_rem_u64:
[----:B------:R-:W-:Y:S01]  /*04a0*/  MOV R12, R5 ;  /* 0x00000005000c7202 */ /* 0x000fe20000000f00 */
[----:B------:R-:W-:-:S04]  /*04b0*/  IMAD.MOV.U32 R13, RZ, RZ, R6 ;  /* 0x000000ffff0d7224 */ /* 0x000fc800078e0006 */
[----:B------:R-:W0:Y:S08]  /*04c0*/  I2F.U64.RP R7, R12 ;  /* 0x0000000c00077312 */ /* 0x000e300000309000 */
[----:B0-----:R-:W0:Y:S02]  /*04d0*/  MUFU.RCP R7, R7 ;  /* 0x0000000700077308 */ /* 0x001e240000001000 */
[----:B0-----:R-:W-:-:S06]  /*04e0*/  VIADD R8, R7, 0x1ffffffe ;  /* 0x1ffffffe07087836 */ /* 0x001fcc0000000000 */
[----:B------:R-:W0:Y:S02]  /*04f0*/  F2I.U64.TRUNC R8, R8 ;  /* 0x0000000800087311 */ /* 0x000e24000020d800 */
[----:B0-----:R-:W-:-:S04]  /*0500*/  IMAD.WIDE.U32 R10, R8, R5, RZ ;  /* 0x00000005080a7225 */ /* 0x001fc800078e00ff */
[----:B------:R-:W-:Y:S01]  /*0510*/  IMAD R11, R8, R6, R11 ;  /* 0x00000006080b7224 */ /* 0x000fe200078e020b */
[----:B------:R-:W-:-:S03]  /*0520*/  IADD3 R15, P0, PT, RZ, -R10, RZ ;  /* 0x8000000aff0f7210 */ /* 0x000fc60007f1e0ff */
[----:B------:R-:W-:Y:S02]  /*0530*/  IMAD R11, R9, R5, R11 ;  /* 0x00000005090b7224 */ /* 0x000fe400078e020b */
[----:B------:R-:W-:-:S04]  /*0540*/  IMAD.HI.U32 R10, R8, R15, RZ ;  /* 0x0000000f080a7227 */ /* 0x000fc800078e00ff */
[----:B------:R-:W-:Y:S02]  /*0550*/  IMAD.X R17, RZ, RZ, ~R11, P0 ;  /* 0x000000ffff117224 */ /* 0x000fe400000e0e0b */
[----:B------:R-:W-:Y:S02]  /*0560*/  IMAD.MOV.U32 R11, RZ, RZ, R8 ;  /* 0x000000ffff0b7224 */ /* 0x000fe400078e0008 */
[-C--:B------:R-:W-:Y:S02]  /*0570*/  IMAD R13, R9, R17.reuse, RZ ;  /* 0x00000011090d7224 */ /* 0x080fe400078e02ff */
[----:B------:R-:W-:-:S04]  /*0580*/  IMAD.WIDE.U32 R10, P0, R8, R17, R10 ;  /* 0x00000011080a7225 */ /* 0x000fc8000780000a */
[----:B------:R-:W-:-:S04]  /*0590*/  IMAD.HI.U32 R7, R9, R17, RZ ;  /* 0x0000001109077227 */ /* 0x000fc800078e00ff */
[----:B------:R-:W-:Y:S01]  /*05a0*/  IMAD.HI.U32 R10, P1, R9, R15, R10 ;  /* 0x0000000f090a7227 */ /* 0x000fe2000782000a */
[----:B------:R-:W-:-:S04]  /*05b0*/  IADD3.X R7, PT, PT, R7, R9, RZ, P0, !PT ;  /* 0x0000000907077210 */ /* 0x000fc800007fe4ff */
[----:B------:R-:W-:-:S04]  /*05c0*/  IADD3 R11, P2, PT, R13, R10, RZ ;  /* 0x0000000a0d0b7210 */ /* 0x000fc80007f5e0ff */
[----:B------:R-:W-:Y:S01]  /*05d0*/  IADD3.X R7, PT, PT, RZ, RZ, R7, P2, P1 ;  /* 0x000000ffff077210 */ /* 0x000fe200017e2407 */
[----:B------:R-:W-:-:S04]  /*05e0*/  IMAD.WIDE.U32 R8, R11, R5, RZ ;  /* 0x000000050b087225 */ /* 0x000fc800078e00ff */
[----:B------:R-:W-:Y:S01]  /*05f0*/  IMAD R10, R11, R6, R9 ;  /* 0x000000060b0a7224 */ /* 0x000fe200078e0209 */
[----:B------:R-:W-:-:S03]  /*0600*/  IADD3 R9, P0, PT, RZ, -R8, RZ ;  /* 0x80000008ff097210 */ /* 0x000fc60007f1e0ff */
[----:B------:R-:W-:Y:S02]  /*0610*/  IMAD R8, R7, R5, R10 ;  /* 0x0000000507087224 */ /* 0x000fe400078e020a */
[----:B------:R-:W-:-:S04]  /*0620*/  IMAD.HI.U32 R10, R11, R9, RZ ;  /* 0x000000090b0a7227 */ /* 0x000fc800078e00ff */
[----:B------:R-:W-:-:S04]  /*0630*/  IMAD.X R8, RZ, RZ, ~R8, P0 ;  /* 0x000000ffff087224 */ /* 0x000fc800000e0e08 */
[----:B------:R-:W-:-:S04]  /*0640*/  IMAD.WIDE.U32 R10, P0, R11, R8, R10 ;  /* 0x000000080b0a7225 */ /* 0x000fc8000780000a */
[C---:B------:R-:W-:Y:S02]  /*0650*/  IMAD R12, R7.reuse, R8, RZ ;  /* 0x00000008070c7224 */ /* 0x040fe400078e02ff */
[----:B------:R-:W-:-:S04]  /*0660*/  IMAD.HI.U32 R11, P1, R7, R9, R10 ;  /* 0x00000009070b7227 */ /* 0x000fc8000782000a */
[----:B------:R-:W-:Y:S01]  /*0670*/  IMAD.HI.U32 R10, R7, R8, RZ ;  /* 0x00000008070a7227 */ /* 0x000fe200078e00ff */
[----:B------:R-:W-:-:S03]  /*0680*/  IADD3 R11, P2, PT, R12, R11, RZ ;  /* 0x0000000b0c0b7210 */ /* 0x000fc60007f5e0ff */
[----:B------:R-:W-:Y:S02]  /*0690*/  IMAD.X R7, R10, 0x1, R7, P0 ;  /* 0x000000010a077824 */ /* 0x000fe400000e0607 */
[----:B------:R-:W-:-:S03]  /*06a0*/  IMAD.HI.U32 R8, R11, R0, RZ ;  /* 0x000000000b087227 */ /* 0x000fc600078e00ff */
[----:B------:R-:W-:Y:S01]  /*06b0*/  IADD3.X R7, PT, PT, RZ, RZ, R7, P2, P1 ;  /* 0x000000ffff077210 */ /* 0x000fe200017e2407 */
[----:B------:R-:W-:Y:S02]  /*06c0*/  IMAD.MOV.U32 R9, RZ, RZ, RZ ;  /* 0x000000ffff097224 */ /* 0x000fe400078e00ff */
[----:B------:R-:W-:-:S04]  /*06d0*/  IMAD.WIDE.U32 R8, RZ, R11, R8 ;  /* 0x0000000bff087225 */ /* 0x000fc800078e0008 */
[----:B------:R-:W-:-:S05]  /*06e0*/  IMAD.HI.U32 R7, P0, R7, R0, R8 ;  /* 0x0000000007077227 */ /* 0x000fca0007800008 */
[----:B------:R-:W-:Y:S02]  /*06f0*/  IADD3 R11, P1, PT, RZ, R7, RZ ;  /* 0x00000007ff0b7210 */ /* 0x000fe40007f3e0ff */
[----:B------:R-:W-:-:S03]  /*0700*/  IADD3.X R7, PT, PT, RZ, RZ, RZ, P0, !PT ;  /* 0x000000ffff077210 */ /* 0x000fc600007fe4ff */
[----:B------:R-:W-:-:S04]  /*0710*/  IMAD.WIDE.U32 R8, R11, R5, RZ ;  /* 0x000000050b087225 */ /* 0x000fc800078e00ff */
[----:B------:R-:W-:Y:S01]  /*0720*/  IMAD.X R10, RZ, RZ, R7, P1 ;  /* 0x000000ffff0a7224 */ /* 0x000fe200008e0607 */
[----:B------:R-:W-:Y:S01]  /*0730*/  IADD3 R12, P1, PT, -R8, R0, RZ ;  /* 0x00000000080c7210 */ /* 0x000fe20007f3e1ff */
[----:B------:R-:W-:-:S03]  /*0740*/  IMAD R11, R11, R6, R9 ;  /* 0x000000060b0b7224 */ /* 0x000fc600078e0209 */
[-C--:B------:R-:W-:Y:S01]  /*0750*/  ISETP.GE.U32.AND P0, PT, R12, R5.reuse, PT ;  /* 0x000000050c00720c */ /* 0x080fe20003f06070 */
[----:B------:R-:W-:-:S04]  /*0760*/  IMAD R10, R10, R5, R11 ;  /* 0x000000050a0a7224 */ /* 0x000fc800078e020b */
[----:B------:R-:W-:Y:S01]  /*0770*/  IMAD.X R7, RZ, RZ, ~R10, P1 ;  /* 0x000000ffff077224 */ /* 0x000fe200008e0e0a */
[----:B------:R-:W-:-:S04]  /*0780*/  IADD3 R8, P1, PT, -R5, R12, RZ ;  /* 0x0000000c05087210 */ /* 0x000fc80007f3e1ff */
[C---:B------:R-:W-:Y:S01]  /*0790*/  ISETP.GE.U32.AND.EX P0, PT, R7.reuse, R6, PT, P0 ;  /* 0x000000060700720c */ /* 0x040fe20003f06100 */
[----:B------:R-:W-:Y:S01]  /*07a0*/  IMAD.X R9, R7, 0x1, ~R6, P1 ;  /* 0x0000000107097824 */ /* 0x000fe200008e0e06 */
[----:B------:R-:W-:Y:S02]  /*07b0*/  ISETP.NE.U32.AND P1, PT, R5, RZ, PT ;  /* 0x000000ff0500720c */ /* 0x000fe40003f25070 */
[----:B------:R-:W-:Y:S02]  /*07c0*/  SEL R8, R8, R12, P0 ;  /* 0x0000000c08087207 */ /* 0x000fe40000000000 */
[----:B------:R-:W-:Y:S02]  /*07d0*/  SEL R9, R9, R7, P0 ;  /* 0x0000000709097207 */ /* 0x000fe40000000000 */
[----:B------:R-:W-:Y:S02]  /*07e0*/  ISETP.GE.U32.AND P0, PT, R8, R5, PT ;  /* 0x000000050800720c */ /* 0x000fe40003f06070 */
[----:B------:R-:W-:-:S02]  /*07f0*/  IADD3 R7, P2, PT, -R5, R8, RZ ;  /* 0x0000000805077210 */ /* 0x000fc40007f5e1ff */
[----:B------:R-:W-:Y:S02]  /*0800*/  ISETP.GE.U32.AND.EX P0, PT, R9, R6, PT, P0 ;  /* 0x000000060900720c */ /* 0x000fe40003f06100 */
[-C--:B------:R-:W-:Y:S02]  /*0810*/  IADD3.X R10, PT, PT, ~R6, R9.reuse, RZ, P2, !PT ;  /* 0x00000009060a7210 */ /* 0x080fe400017fe5ff */
[----:B------:R-:W-:Y:S01]  /*0820*/  SEL R7, R7, R8, P0 ;  /* 0x0000000807077207 */ /* 0x000fe20000000000 */
[----:B------:R-:W-:Y:S01]  /*0830*/  IMAD.MOV.U32 R8, RZ, RZ, R4 ;  /* 0x000000ffff087224 */ /* 0x000fe200078e0004 */
[----:B------:R-:W-:Y:S01]  /*0840*/  SEL R10, R10, R9, P0 ;  /* 0x000000090a0a7207 */ /* 0x000fe20000000000 */
[----:B------:R-:W-:Y:S01]  /*0850*/  IMAD.MOV.U32 R9, RZ, RZ, 0x0 ;  /* 0x00000000ff097424 */ /* 0x000fe200078e00ff */
[----:B------:R-:W-:-:S04]  /*0860*/  ISETP.NE.AND.EX P1, PT, R6, RZ, PT, P1 ;  /* 0x000000ff0600720c */ /* 0x000fc80003f25310 */
[----:B------:R-:W-:Y:S02]  /*0870*/  SEL R7, R7, 0xffffffff, P1 ;  /* 0xffffffff07077807 */ /* 0x000fe40000800000 */
[----:B------:R-:W-:Y:S01]  /*0880*/  SEL R10, R10, 0xffffffff, P1 ;  /* 0xffffffff0a0a7807 */ /* 0x000fe20000800000 */
[----:B------:R-:W-:Y:S06]  /*0890*/  RET.REL.NODEC R8 `(_Z15primes_in_rangePi) ;  /* 0xfffffff408d87950 */ /* 0x000fec0003c3ffff */
.L_x_8:
[----:B------:R-:W-:-:S00]  /*08a0*/  BRA `(.L_x_8) ;  /* 0xfffffffc00fc7947 */ /* 0x000fc0000383ffff */
[----:B------:R-:W-:-:S00]  /*08b0*/  NOP ;  /* 0x0000000000007918 */ /* 0x000fc00000000000 */
        /* <DEDUP_REMOVED lines=12> */
.L_x_9:


//--------------------- .nv.shared.reserved.0     --------------------------
	.section	.nv.shared.reserved.0,"aw",@nobits
	.weak		__nv_reservedSMEM_offset_0_alias
	.size		__nv_reservedSMEM_offset_0_alias, 0, 64
	.other		__nv_reservedSMEM_offset_0_alias,@"STO_CUDA_RESERVED_SHARED STV_DEFAULT"
__nv_reservedSMEM_offset_0_alias:
	.zero		0
	.zero		64


//--------------------- .nv.constant0._Z15primes_in_rangePi --------------------------
	.section	.nv.constant0._Z15primes_in_rangePi,"a",@progbits
	.sectionflags	@""
	.align	4
.nv.constant0._Z15primes_in_rangePi:
	.zero		904


//--------------------- SYMBOLS --------------------------

	.type		.nv.reservedSmem.offset0,@object
	.size		.nv.reservedSmem.offset0,0x4
